//
// Generated by NVIDIA NVVM Compiler
//
// Compiler Build ID: CL-36424714
// Cuda compilation tools, release 13.0, V13.0.88
// Based on NVVM 20.0.0
//

.version 9.0
.target sm_100
.address_size 64


.entry _Z11pack_matrixPdS_ii(
	.param .u64 .ptr .align 1 _Z11pack_matrixPdS_ii_param_0,
	.param .u64 .ptr .align 1 _Z11pack_matrixPdS_ii_param_1,
	.param .u32 _Z11pack_matrixPdS_ii_param_2,
	.param .u32 _Z11pack_matrixPdS_ii_param_3
)
{
	.reg .pred 	%p<3>;
	.reg .b32 	%r<17>;
	.reg .b64 	%rd<9>;
	.reg .b64 	%fd<2>;

	ld.param.u64 	%rd3, [_Z11pack_matrixPdS_ii_param_0];
	ld.param.u64 	%rd4, [_Z11pack_matrixPdS_ii_param_1];
	ld.param.u32 	%r7, [_Z11pack_matrixPdS_ii_param_2];
	ld.param.u32 	%r8, [_Z11pack_matrixPdS_ii_param_3];
	mov.u32 	%r9, %tid.x;
	mov.u32 	%r10, %ctaid.x;
	mov.u32 	%r1, %ntid.x;
	mad.lo.s32 	%r16, %r10, %r1, %r9;
	mul.lo.s32 	%r3, %r7, %r7;
	setp.ge.s32 	%p1, %r16, %r3;
	@%p1 bra 	$L__BB0_3;
	mov.u32 	%r11, %nctaid.x;
	mul.lo.s32 	%r4, %r1, %r11;
	cvta.to.global.u64 	%rd1, %rd3;
	cvta.to.global.u64 	%rd2, %rd4;
$L__BB0_2:
	rem.s32 	%r12, %r16, %r7;
	sub.s32 	%r13, %r16, %r12;
	add.s32 	%r14, %r13, %r8;
	mad.lo.s32 	%r15, %r14, %r7, %r12;
	mul.wide.s32 	%rd5, %r15, 8;
	add.s64 	%rd6, %rd1, %rd5;
	ld.global.nc.f64 	%fd1, [%rd6];
	mul.wide.s32 	%rd7, %r16, 8;
	add.s64 	%rd8, %rd2, %rd7;
	st.global.f64 	[%rd8], %fd1;
	add.s32 	%r16, %r16, %r4;
	setp.lt.s32 	%p2, %r16, %r3;
	@%p2 bra 	$L__BB0_2;
$L__BB0_3:
	ret;

}
.entry _Z13unpack_matrixPdS_ii(
	.param .u64 .ptr .align 1 _Z13unpack_matrixPdS_ii_param_0,
	.param .u64 .ptr .align 1 _Z13unpack_matrixPdS_ii_param_1,
	.param .u32 _Z13unpack_matrixPdS_ii_param_2,
	.param .u32 _Z13unpack_matrixPdS_ii_param_3
)
{
	.reg .pred 	%p<3>;
	.reg .b32 	%r<17>;
	.reg .b64 	%rd<9>;
	.reg .b64 	%fd<2>;

	ld.param.u64 	%rd3, [_Z13unpack_matrixPdS_ii_param_0];
	ld.param.u64 	%rd4, [_Z13unpack_matrixPdS_ii_param_1];
	ld.param.u32 	%r7, [_Z13unpack_matrixPdS_ii_param_2];
	ld.param.u32 	%r8, [_Z13unpack_matrixPdS_ii_param_3];
	mov.u32 	%r9, %tid.x;
	mov.u32 	%r10, %ctaid.x;
	mov.u32 	%r1, %ntid.x;
	mad.lo.s32 	%r16, %r10, %r1, %r9;
	mul.lo.s32 	%r3, %r7, %r7;
	setp.ge.s32 	%p1, %r16, %r3;
	@%p1 bra 	$L__BB1_3;
	mov.u32 	%r11, %nctaid.x;
	mul.lo.s32 	%r4, %r1, %r11;
	cvta.to.global.u64 	%rd1, %rd3;
	cvta.to.global.u64 	%rd2, %rd4;
$L__BB1_2:
	rem.s32 	%r12, %r16, %r7;
	sub.s32 	%r13, %r16, %r12;
	mul.wide.s32 	%rd5, %r16, 8;
	add.s64 	%rd6, %rd1, %rd5;
	ld.global.nc.f64 	%fd1, [%rd6];
	add.s32 	%r14, %r13, %r8;
	mad.lo.s32 	%r15, %r14, %r7, %r12;
	mul.wide.s32 	%rd7, %r15, 8;
	add.s64 	%rd8, %rd2, %rd7;
	st.global.f64 	[%rd8], %fd1;
	add.s32 	%r16, %r16, %r4;
	setp.lt.s32 	%p2, %r16, %r3;
	@%p2 bra 	$L__BB1_2;
$L__BB1_3:
	ret;

}


// ===== COMPILED SASS (sm_100) =====

	.target	sm_100

	.elftype	@"ET_EXEC"


//--------------------- .note.nv.tkinfo           --------------------------
	.section	.note.nv.tkinfo,"",@"SHT_NOTE"
	.sectionflags	@"SHF_NOTE_NV_TKINFO"
	.tkinfo
        /*0018*/ 	.word	0x00000002
        /*0030*/ 	.string	""
        /*0030*/ 	.string	"ptxas"
        /*0030*/ 	.string	"Cuda compilation tools, release 13.0, V13.0.88"
        /*0030*/ 	.string	"Build cuda_13.0.r13.0/compiler.36424714_0"
        /*0030*/ 	.string	"-arch sm_100 -m 64 "



//--------------------- .note.nv.cuinfo           --------------------------
	.section	.note.nv.cuinfo,"",@"SHT_NOTE"
	.sectionflags	@"SHF_NOTE_NV_CUINFO"
        /*0018*/ 	.short	0x0002
        /*001a*/ 	.short	0x0064
        /*001c*/ 	.short	0x0082
	.zero		2


//--------------------- .nv.info                  --------------------------
	.section	.nv.info,"",@"SHT_CUDA_INFO"
	.align	4


	//----- nvinfo : EIATTR_REGCOUNT
	.align		4
        /*0000*/ 	.byte	0x04, 0x2f
        /*0002*/ 	.short	(.L_1 - .L_0)
	.align		4
.L_0:
        /*0004*/ 	.word	index@(_Z11pack_matrixPdS_ii)
        /*0008*/ 	.word	0x00000013


	//----- nvinfo : EIATTR_FRAME_SIZE
	.align		4
.L_1:
        /*000c*/ 	.byte	0x04, 0x11
        /*000e*/ 	.short	(.L_3 - .L_2)
	.align		4
.L_2:
        /*0010*/ 	.word	index@(_Z11pack_matrixPdS_ii)
        /*0014*/ 	.word	0x00000000


	//----- nvinfo : EIATTR_REGCOUNT
	.align		4
.L_3:
        /*0018*/ 	.byte	0x04, 0x2f
        /*001a*/ 	.short	(.L_5 - .L_4)
	.align		4
.L_4:
        /*001c*/ 	.word	index@(_Z13unpack_matrixPdS_ii)
        /*0020*/ 	.word	0x00000015


	//----- nvinfo : EIATTR_FRAME_SIZE
	.align		4
.L_5:
        /*0024*/ 	.byte	0x04, 0x11
        /*0026*/ 	.short	(.L_7 - .L_6)
	.align		4
.L_6:
        /*0028*/ 	.word	index@(_Z13unpack_matrixPdS_ii)
        /*002c*/ 	.word	0x00000000


	//----- nvinfo : EIATTR_MIN_STACK_SIZE
	.align		4
.L_7:
        /*0030*/ 	.byte	0x04, 0x12
        /*0032*/ 	.short	(.L_9 - .L_8)
	.align		4
.L_8:
        /*0034*/ 	.word	index@(_Z13unpack_matrixPdS_ii)
        /*0038*/ 	.word	0x00000000


	//----- nvinfo : EIATTR_MIN_STACK_SIZE
	.align		4
.L_9:
        /*003c*/ 	.byte	0x04, 0x12
        /*003e*/ 	.short	(.L_11 - .L_10)
	.align		4
.L_10:
        /*0040*/ 	.word	index@(_Z11pack_matrixPdS_ii)
        /*0044*/ 	.word	0x00000000
.L_11:


//--------------------- .nv.compat                --------------------------
	.section	.nv.compat,"",@"SHT_CUDA_COMPAT_INFO"
	.align	4
        /*0000*/ 	.byte	0x02, 0x09, 0x00, 0x00, 0x02, 0x02, 0x01, 0x00, 0x02, 0x05, 0x05, 0x00, 0x03, 0x07, 0x01, 0x01
        /*0010*/ 	.byte	0x02, 0x03, 0x00, 0x00, 0x02, 0x06, 0x01, 0x00, 0x04, 0x0b, 0x08, 0x00, 0x09, 0x00, 0x00, 0x00
        /*0020*/ 	.byte	0x00, 0x00, 0x00, 0x00


//--------------------- .nv.info._Z13unpack_matrixPdS_ii --------------------------
	.section	.nv.info._Z13unpack_matrixPdS_ii,"",@"SHT_CUDA_INFO"
	.sectionflags	@""
	.align	4


	//----- nvinfo : EIATTR_CUDA_API_VERSION
	.align		4
        /*0000*/ 	.byte	0x04, 0x37
        /*0002*/ 	.short	(.L_13 - .L_12)
.L_12:
        /*0004*/ 	.word	0x00000082


	//----- nvinfo : EIATTR_KPARAM_INFO
	.align		4
.L_13:
        /*0008*/ 	.byte	0x04, 0x17
        /*000a*/ 	.short	(.L_15 - .L_14)
.L_14:
        /*000c*/ 	.word	0x00000000
        /*0010*/ 	.short	0x0003
        /*0012*/ 	.short	0x0014
        /*0014*/ 	.byte	0x00, 0xf0, 0x11, 0x00


	//----- nvinfo : EIATTR_KPARAM_INFO
	.align		4
.L_15:
        /*0018*/ 	.byte	0x04, 0x17
        /*001a*/ 	.short	(.L_17 - .L_16)
.L_16:
        /*001c*/ 	.word	0x00000000
        /*0020*/ 	.short	0x0002
        /*0022*/ 	.short	0x0010
        /*0024*/ 	.byte	0x00, 0xf0, 0x11, 0x00


	//----- nvinfo : EIATTR_KPARAM_INFO
	.align		4
.L_17:
        /*0028*/ 	.byte	0x04, 0x17
        /*002a*/ 	.short	(.L_19 - .L_18)
.L_18:
        /*002c*/ 	.word	0x00000000
        /*0030*/ 	.short	0x0001
        /*0032*/ 	.short	0x0008
        /*0034*/ 	.byte	0x00, 0xf5, 0x21, 0x00


	//----- nvinfo : EIATTR_KPARAM_INFO
	.align		4
.L_19:
        /*0038*/ 	.byte	0x04, 0x17
        /*003a*/ 	.short	(.L_21 - .L_20)
.L_20:
        /*003c*/ 	.word	0x00000000
        /*0040*/ 	.short	0x0000
        /*0042*/ 	.short	0x0000
        /*0044*/ 	.byte	0x00, 0xf5, 0x21, 0x00


	//----- nvinfo : EIATTR_SPARSE_MMA_MASK
	.align		4
.L_21:
        /*0048*/ 	.byte	0x03, 0x50
        /*004a*/ 	.short	0x0000


	//----- nvinfo : EIATTR_MAXREG_COUNT
	.align		4
        /*004c*/ 	.byte	0x03, 0x1b
        /*004e*/ 	.short	0x00ff


	//----- nvinfo : EIATTR_MERCURY_ISA_VERSION
	.align		4
        /*0050*/ 	.byte	0x03, 0x5f
        /*0052*/ 	.short	0x0101


	//----- nvinfo : EIATTR_VRC_CTA_INIT_COUNT
	.align		4
        /*0054*/ 	.byte	0x02, 0x4a
	.zero		1
	.zero		1


	//----- nvinfo : EIATTR_EXIT_INSTR_OFFSETS
	.align		4
        /*0058*/ 	.byte	0x04, 0x1c
        /*005a*/ 	.short	(.L_23 - .L_22)


	//   ....[0]....
.L_22:
        /*005c*/ 	.word	0x00000080


	//   ....[1]....
        /*0060*/ 	.word	0x00000310


	//----- nvinfo : EIATTR_CRS_STACK_SIZE
	.align		4
.L_23:
        /*0064*/ 	.byte	0x04, 0x1e
        /*0066*/ 	.short	(.L_25 - .L_24)
.L_24:
        /*0068*/ 	.word	0x00000000


	//----- nvinfo : EIATTR_CBANK_PARAM_SIZE
	.align		4
.L_25:
        /*006c*/ 	.byte	0x03, 0x19
        /*006e*/ 	.short	0x0018


	//----- nvinfo : EIATTR_PARAM_CBANK
	.align		4
        /*0070*/ 	.byte	0x04, 0x0a
        /*0072*/ 	.short	(.L_27 - .L_26)
	.align		4
.L_26:
        /*0074*/ 	.word	index@(.nv.constant0._Z13unpack_matrixPdS_ii)
        /*0078*/ 	.short	0x0380
        /*007a*/ 	.short	0x0018


	//----- nvinfo : EIATTR_SW_WAR
	.align		4
.L_27:
        /*007c*/ 	.byte	0x04, 0x36
        /*007e*/ 	.short	(.L_29 - .L_28)
.L_28:
        /*0080*/ 	.word	0x00000008
.L_29:


//--------------------- .nv.info._Z11pack_matrixPdS_ii --------------------------
	.section	.nv.info._Z11pack_matrixPdS_ii,"",@"SHT_CUDA_INFO"
	.sectionflags	@""
	.align	4


	//----- nvinfo : EIATTR_CUDA_API_VERSION
	.align		4
        /*0000*/ 	.byte	0x04, 0x37
        /*0002*/ 	.short	(.L_31 - .L_30)
.L_30:
        /*0004*/ 	.word	0x00000082


	//----- nvinfo : EIATTR_KPARAM_INFO
	.align		4
.L_31:
        /*0008*/ 	.byte	0x04, 0x17
        /*000a*/ 	.short	(.L_33 - .L_32)
.L_32:
        /*000c*/ 	.word	0x00000000
        /*0010*/ 	.short	0x0003
        /*0012*/ 	.short	0x0014
        /*0014*/ 	.byte	0x00, 0xf0, 0x11, 0x00


	//----- nvinfo : EIATTR_KPARAM_INFO
	.align		4
.L_33:
        /*0018*/ 	.byte	0x04, 0x17
        /*001a*/ 	.short	(.L_35 - .L_34)
.L_34:
        /*001c*/ 	.word	0x00000000
        /*0020*/ 	.short	0x0002
        /*0022*/ 	.short	0x0010
        /*0024*/ 	.byte	0x00, 0xf0, 0x11, 0x00


	//----- nvinfo : EIATTR_KPARAM_INFO
	.align		4
.L_35:
        /*0028*/ 	.byte	0x04, 0x17
        /*002a*/ 	.short	(.L_37 - .L_36)
.L_36:
        /*002c*/ 	.word	0x00000000
        /*0030*/ 	.short	0x0001
        /*0032*/ 	.short	0x0008
        /*0034*/ 	.byte	0x00, 0xf5, 0x21, 0x00


	//----- nvinfo : EIATTR_KPARAM_INFO
	.align		4
.L_37:
        /*0038*/ 	.byte	0x04, 0x17
        /*003a*/ 	.short	(.L_39 - .L_38)
.L_38:
        /*003c*/ 	.word	0x00000000
        /*0040*/ 	.short	0x0000
        /*0042*/ 	.short	0x0000
        /*0044*/ 	.byte	0x00, 0xf5, 0x21, 0x00


	//----- nvinfo : EIATTR_SPARSE_MMA_MASK
	.align		4
.L_39:
        /*0048*/ 	.byte	0x03, 0x50
        /*004a*/ 	.short	0x0000


	//----- nvinfo : EIATTR_MAXREG_COUNT
	.align		4
        /*004c*/ 	.byte	0x03, 0x1b
        /*004e*/ 	.short	0x00ff


	//----- nvinfo : EIATTR_MERCURY_ISA_VERSION
	.align		4
        /*0050*/ 	.byte	0x03, 0x5f
        /*0052*/ 	.short	0x0101


	//----- nvinfo : EIATTR_VRC_CTA_INIT_COUNT
	.align		4
        /*0054*/ 	.byte	0x02, 0x4a
	.zero		1
	.zero		1


	//----- nvinfo : EIATTR_EXIT_INSTR_OFFSETS
	.align		4
        /*0058*/ 	.byte	0x04, 0x1c
        /*005a*/ 	.short	(.L_41 - .L_40)


	//   ....[0]....
.L_40:
        /*005c*/ 	.word	0x00000080


	//   ....[1]....
        /*0060*/ 	.word	0x00000310


	//----- nvinfo : EIATTR_CRS_STACK_SIZE
	.align		4
.L_41:
        /*0064*/ 	.byte	0x04, 0x1e
        /*0066*/ 	.short	(.L_43 - .L_42)
.L_42:
        /*0068*/ 	.word	0x00000000


	//----- nvinfo : EIATTR_CBANK_PARAM_SIZE
	.align		4
.L_43:
        /*006c*/ 	.byte	0x03, 0x19
        /*006e*/ 	.short	0x0018


	//----- nvinfo : EIATTR_PARAM_CBANK
	.align		4
        /*0070*/ 	.byte	0x04, 0x0a
        /*0072*/ 	.short	(.L_45 - .L_44)
	.align		4
.L_44:
        /*0074*/ 	.word	index@(.nv.constant0._Z11pack_matrixPdS_ii)
        /*0078*/ 	.short	0x0380
        /*007a*/ 	.short	0x0018


	//----- nvinfo : EIATTR_SW_WAR
	.align		4
.L_45:
        /*007c*/ 	.byte	0x04, 0x36
        /*007e*/ 	.short	(.L_47 - .L_46)
.L_46:
        /*0080*/ 	.word	0x00000008
.L_47:


//--------------------- .nv.callgraph             --------------------------
	.section	.nv.callgraph,"",@"SHT_CUDA_CALLGRAPH"
	.align	4
	.sectionentsize	8
	.align		4
        /*0000*/ 	.word	0x00000000
	.align		4
        /*0004*/ 	.word	0xffffffff
	.align		4
        /*0008*/ 	.word	0x00000000
	.align		4
        /*000c*/ 	.word	0xfffffffe
	.align		4
        /*0010*/ 	.word	0x00000000
	.align		4
        /*0014*/ 	.word	0xfffffffd
	.align		4
        /*0018*/ 	.word	0x00000000
	.align		4
        /*001c*/ 	.word	0xfffffffc


//--------------------- .text._Z13unpack_matrixPdS_ii --------------------------
	.section	.text._Z13unpack_matrixPdS_ii,"ax",@progbits
	.align	128
.text._Z13unpack_matrixPdS_ii:
        .type           _Z13unpack_matrixPdS_ii,@function
        .size           _Z13unpack_matrixPdS_ii,(.L_x_4 - _Z13unpack_matrixPdS_ii)
        .other          _Z13unpack_matrixPdS_ii,@"STO_CUDA_ENTRY STV_DEFAULT"
_Z13unpack_matrixPdS_ii:
[----:B------:R-:W-:Y:S01]  /*0000*/  LDC R1, c[0x0][0x37c] ;  /* 0x0000df00ff017b82 */ /* 0x000fe20000000800 */
[----:B------:R-:W0:Y:S07]  /*0010*/  S2R R7, SR_TID.X ;  /* 0x0000000000077919 */ /* 0x000e2e0000002100 */
[----:B------:R-:W0:Y:S08]  /*0020*/  S2UR UR4, SR_CTAID.X ;  /* 0x00000000000479c3 */ /* 0x000e300000002500 */
[----:B------:R-:W0:Y:S08]  /*0030*/  LDC R14, c[0x0][0x360] ;  /* 0x0000d800ff0e7b82 */ /* 0x000e300000000800 */
[----:B------:R-:W1:Y:S01]  /*0040*/  LDC R16, c[0x0][0x390] ;  /* 0x0000e400ff107b82 */ /* 0x000e620000000800 */
[----:B0-----:R-:W-:-:S02]  /*0050*/  IMAD R7, R14, UR4, R7 ;  /* 0x000000040e077c24 */ /* 0x001fc4000f8e0207 */
[----:B-1----:R-:W-:-:S05]  /*0060*/  IMAD R0, R16, R16, RZ ;  /* 0x0000001010007224 */ /* 0x002fca00078e02ff */
[----:B------:R-:W-:-:S13]  /*0070*/  ISETP.GE.AND P0, PT, R7, R0, PT ;  /* 0x000000000700720c */ /* 0x000fda0003f06270 */
[----:B------:R-:W-:Y:S05]  /*0080*/  @P0 EXIT ;  /* 0x000000000000094d */ /* 0x000fea0003800000 */
[-C--:B------:R-:W-:Y:S01]  /*0090*/  IABS R8, R16.reuse ;  /* 0x0000001000087213 */ /* 0x080fe20000000000 */
[----:B------:R-:W0:Y:S01]  /*00a0*/  LDC R9, c[0x0][0x390] ;  /* 0x0000e400ff097b82 */ /* 0x000e220000000800 */
[----:B------:R-:W1:Y:S01]  /*00b0*/  LDCU UR4, c[0x0][0x370] ;  /* 0x00006e00ff0477ac */ /* 0x000e620008000800 */
[----:B------:R-:W-:Y:S01]  /*00c0*/  ISETP.NE.AND P0, PT, R16, RZ, PT ;  /* 0x000000ff1000720c */ /* 0x000fe20003f05270 */
[----:B------:R-:W2:Y:S01]  /*00d0*/  I2F.RP R6, R8 ;  /* 0x0000000800067306 */ /* 0x000ea20000209400 */
[----:B------:R-:W-:Y:S01]  /*00e0*/  LOP3.LUT R16, RZ, R16, RZ, 0x33, !PT ;  /* 0x00000010ff107212 */ /* 0x000fe200078e33ff */
[----:B------:R-:W3:Y:S03]  /*00f0*/  LDCU.64 UR6, c[0x0][0x358] ;  /* 0x00006b00ff0677ac */ /* 0x000ee60008000a00 */
[----:B------:R-:W4:Y:S01]  /*0100*/  LDC.64 R4, c[0x0][0x380] ;  /* 0x0000e000ff047b82 */ /* 0x000f220000000a00 */
[----:B------:R-:W0:Y:S07]  /*0110*/  LDCU UR5, c[0x0][0x394] ;  /* 0x00007280ff0577ac */ /* 0x000e2e0008000800 */
[----:B------:R-:W0:Y:S01]  /*0120*/  LDC.64 R2, c[0x0][0x388] ;  /* 0x0000e200ff027b82 */ /* 0x000e220000000a00 */
[----:B--2---:R-:W2:Y:S01]  /*0130*/  MUFU.RCP R6, R6 ;  /* 0x0000000600067308 */ /* 0x004ea20000001000 */
[----:B-1----:R-:W-:-:S02]  /*0140*/  IMAD R14, R14, UR4, RZ ;  /* 0x000000040e0e7c24 */ /* 0x002fc4000f8e02ff */
[----:B--2---:R-:W-:-:S05]  /*0150*/  VIADD R10, R6, 0xffffffe ;  /* 0x0ffffffe060a7836 */ /* 0x004fca0000000000 */
[----:B------:R1:W2:Y:S02]  /*0160*/  F2I.FTZ.U32.TRUNC.NTZ R11, R10 ;  /* 0x0000000a000b7305 */ /* 0x0002a4000021f000 */
[----:B-1----:R-:W-:Y:S01]  /*0170*/  IMAD.MOV.U32 R10, RZ, RZ, RZ ;  /* 0x000000ffff0a7224 */ /* 0x002fe200078e00ff */
[----:B--2---:R-:W-:-:S05]  /*0180*/  IADD3 R13, PT, PT, RZ, -R11, RZ ;  /* 0x8000000bff0d7210 */ /* 0x004fca0007ffe0ff */
[----:B------:R-:W-:-:S04]  /*0190*/  IMAD R13, R13, R8, RZ ;  /* 0x000000080d0d7224 */ /* 0x000fc800078e02ff */
[----:B------:R-:W-:Y:S01]  /*01a0*/  IMAD.HI.U32 R10, R11, R13, R10 ;  /* 0x0000000d0b0a7227 */ /* 0x000fe200078e000a */
[----:B0--34-:R-:W-:-:S07]  /*01b0*/  MOV R11, R7 ;  /* 0x00000007000b7202 */ /* 0x019fce0000000f00 */
.L_x_0:
[----:B0-----:R-:W-:-:S06]  /*01c0*/  IMAD.WIDE R6, R11, 0x8, R4 ;  /* 0x000000080b067825 */ /* 0x001fcc00078e0204 */
[----:B------:R-:W2:Y:S01]  /*01d0*/  LDG.E.64.CONSTANT R6, desc[UR6][R6.64] ;  /* 0x0000000606067981 */ /* 0x000ea2000c1e9b00 */
[----:B------:R-:W-:Y:S02]  /*01e0*/  IABS R13, R11 ;  /* 0x0000000b000d7213 */ /* 0x000fe40000000000 */
[----:B------:R-:W-:Y:S02]  /*01f0*/  IABS R18, R9 ;  /* 0x0000000900127213 */ /* 0x000fe40000000000 */
[----:B------:R-:W-:Y:S01]  /*0200*/  ISETP.GE.AND P2, PT, R11, RZ, PT ;  /* 0x000000ff0b00720c */ /* 0x000fe20003f46270 */
[----:B------:R-:W-:-:S04]  /*0210*/  IMAD.HI.U32 R12, R10, R13, RZ ;  /* 0x0000000d0a0c7227 */ /* 0x000fc800078e00ff */
[----:B------:R-:W-:-:S04]  /*0220*/  IMAD.MOV R12, RZ, RZ, -R12 ;  /* 0x000000ffff0c7224 */ /* 0x000fc800078e0a0c */
[----:B------:R-:W-:-:S05]  /*0230*/  IMAD R13, R18, R12, R13 ;  /* 0x0000000c120d7224 */ /* 0x000fca00078e020d */
[----:B------:R-:W-:-:S13]  /*0240*/  ISETP.GT.U32.AND P1, PT, R8, R13, PT ;  /* 0x0000000d0800720c */ /* 0x000fda0003f24070 */
[----:B------:R-:W-:-:S04]  /*0250*/  @!P1 IADD3 R13, PT, PT, R13, -R18, RZ ;  /* 0x800000120d0d9210 */ /* 0x000fc80007ffe0ff */
[----:B------:R-:W-:-:S13]  /*0260*/  ISETP.GT.U32.AND P1, PT, R8, R13, PT ;  /* 0x0000000d0800720c */ /* 0x000fda0003f24070 */
[----:B------:R-:W-:-:S05]  /*0270*/  @!P1 IMAD.IADD R13, R13, 0x1, -R18 ;  /* 0x000000010d0d9824 */ /* 0x000fca00078e0a12 */
[----:B------:R-:W-:-:S04]  /*0280*/  @!P2 IADD3 R13, PT, PT, -R13, RZ, RZ ;  /* 0x000000ff0d0da210 */ /* 0x000fc80007ffe1ff */
[----:B------:R-:W-:-:S04]  /*0290*/  SEL R12, R16, R13, !P0 ;  /* 0x0000000d100c7207 */ /* 0x000fc80004000000 */
[----:B------:R-:W-:Y:S01]  /*02a0*/  IADD3 R13, PT, PT, R11, UR5, -R12 ;  /* 0x000000050b0d7c10 */ /* 0x000fe2000fffe80c */
[----:B------:R-:W-:-:S04]  /*02b0*/  IMAD.IADD R11, R14, 0x1, R11 ;  /* 0x000000010e0b7824 */ /* 0x000fc800078e020b */
[----:B------:R-:W-:Y:S01]  /*02c0*/  IMAD R13, R13, R9, R12 ;  /* 0x000000090d0d7224 */ /* 0x000fe200078e020c */
[----:B------:R-:W-:-:S03]  /*02d0*/  ISETP.GE.AND P1, PT, R11, R0, PT ;  /* 0x000000000b00720c */ /* 0x000fc60003f26270 */
[----:B------:R-:W-:-:S05]  /*02e0*/  IMAD.WIDE R12, R13, 0x8, R2 ;  /* 0x000000080d0c7825 */ /* 0x000fca00078e0202 */
[----:B--2---:R0:W-:Y:S05]  /*02f0*/  STG.E.64 desc[UR6][R12.64], R6 ;  /* 0x000000060c007986 */ /* 0x0041ea000c101b06 */
[----:B------:R-:W-:Y:S05]  /*0300*/  @!P1 BRA `(.L_x_0) ;  /* 0xfffffffc00ac9947 */ /* 0x000fea000383ffff */
[----:B------:R-:W-:Y:S05]  /*0310*/  EXIT ;  /* 0x000000000000794d */ /* 0x000fea0003800000 */
.L_x_1:
[----:B------:R-:W-:-:S00]  /*0320*/  BRA `(.L_x_1) ;  /* 0xfffffffc00fc7947 */ /* 0x000fc0000383ffff */
[----:B------:R-:W-:-:S00]  /*0330*/  NOP ;  /* 0x0000000000007918 */ /* 0x000fc00000000000 */
        /* <DEDUP_REMOVED lines=12> */
.L_x_4:


//--------------------- .text._Z11pack_matrixPdS_ii --------------------------
	.section	.text._Z11pack_matrixPdS_ii,"ax",@progbits
	.align	128
.text._Z11pack_matrixPdS_ii:
        .type           _Z11pack_matrixPdS_ii,@function
        .size           _Z11pack_matrixPdS_ii,(.L_x_5 - _Z11pack_matrixPdS_ii)
        .other          _Z11pack_matrixPdS_ii,@"STO_CUDA_ENTRY STV_DEFAULT"
_Z11pack_matrixPdS_ii:
        /* <DEDUP_REMOVED lines=28> */
.L_x_2:
[----:B0-----:R-:W-:Y:S02]  /*01c0*/  IABS R11, R9 ;  /* 0x00000009000b7213 */ /* 0x001fe40000000000 */
        /* <DEDUP_REMOVED lines=11> */
[----:B------:R-:W-:-:S05]  /*0280*/  IADD3 R11, PT, PT, R9, UR5, -R10 ;  /* 0x00000005090b7c10 */ /* 0x000fca000fffe80a */
[----:B------:R-:W-:-:S04]  /*0290*/  IMAD R11, R11, R7, R10 ;  /* 0x000000070b0b7224 */ /* 0x000fc800078e020a */
[----:B------:R-:W-:-:S06]  /*02a0*/  IMAD.WIDE R10, R11, 0x8, R4 ;  /* 0x000000080b0a7825 */ /* 0x000fcc00078e0204 */
[----:B------:R-:W2:Y:S01]  /*02b0*/  LDG.E.64.CONSTANT R10, desc[UR6][R10.64] ;  /* 0x000000060a0a7981 */ /* 0x000ea2000c1e9b00 */
[----:B------:R-:W-:-:S04]  /*02c0*/  IMAD.WIDE R12, R9, 0x8, R2 ;  /* 0x00000008090c7825 */ /* 0x000fc800078e0202 */
[----:B------:R-:W-:-:S05]  /*02d0*/  IMAD.IADD R9, R14, 0x1, R9 ;  /* 0x000000010e097824 */ /* 0x000fca00078e0209 */
[----:B------:R-:W-:Y:S01]  /*02e0*/  ISETP.GE.AND P1, PT, R9, R0, PT ;  /* 0x000000000900720c */ /* 0x000fe20003f26270 */
[----:B--2---:R0:W-:-:S12]  /*02f0*/  STG.E.64 desc[UR6][R12.64], R10 ;  /* 0x0000000a0c007986 */ /* 0x0041d8000c101b06 */
[----:B------:R-:W-:Y:S05]  /*0300*/  @!P1 BRA `(.L_x_2) ;  /* 0xfffffffc00ac9947 */ /* 0x000fea000383ffff */
[----:B------:R-:W-:Y:S05]  /*0310*/  EXIT ;  /* 0x000000000000794d */ /* 0x000fea0003800000 */
.L_x_3:
        /* <DEDUP_REMOVED lines=14> */
.L_x_5:


//--------------------- .nv.shared.reserved.0     --------------------------
	.section	.nv.shared.reserved.0,"aw",@nobits
	.weak		__nv_reservedSMEM_offset_0_alias
	.size		__nv_reservedSMEM_offset_0_alias, 0, 64
	.other		__nv_reservedSMEM_offset_0_alias,@"STO_CUDA_RESERVED_SHARED STV_DEFAULT"
__nv_reservedSMEM_offset_0_alias:
	.zero		0
	.zero		64


//--------------------- .nv.constant0._Z13unpack_matrixPdS_ii --------------------------
	.section	.nv.constant0._Z13unpack_matrixPdS_ii,"a",@progbits
	.sectionflags	@""
	.align	4
.nv.constant0._Z13unpack_matrixPdS_ii:
	.zero		920


//--------------------- .nv.constant0._Z11pack_matrixPdS_ii --------------------------
	.section	.nv.constant0._Z11pack_matrixPdS_ii,"a",@progbits
	.sectionflags	@""
	.align	4
.nv.constant0._Z11pack_matrixPdS_ii:
	.zero		920


//--------------------- SYMBOLS --------------------------

	.type		.nv.reservedSmem.offset0,@object
	.size		.nv.reservedSmem.offset0,0x4
